//
// Generated by NVIDIA NVVM Compiler
//
// Compiler Build ID: CL-36424714
// Cuda compilation tools, release 13.0, V13.0.88
// Based on NVVM 20.0.0
//

.version 9.0
.target sm_100
.address_size 64

	// .globl	_Z10print_namev
.extern .func  (.param .b32 func_retval0) vprintf
(
	.param .b64 vprintf_param_0,
	.param .b64 vprintf_param_1
)
;
.global .align 1 .b8 $str[24] = {71, 80, 85, 62, 32, 82, 111, 109, 101, 111, 32, 83, 97, 114, 107, 97, 114, 32, 40, 37, 100, 41, 10};

.visible .entry _Z10print_namev()
{
	.local .align 8 .b8 	__local_depot0[8];
	.reg .b64 	%SP;
	.reg .b64 	%SPL;
	.reg .b32 	%r<31>;
	.reg .b64 	%rd<5>;

	mov.u64 	%SPL, __local_depot0;
	cvta.local.u64 	%SP, %SPL;
	add.u64 	%rd1, %SP, 0;
	add.u64 	%rd2, %SPL, 0;
	mov.b32 	%r1, 0;
	st.local.u32 	[%rd2], %r1;
	mov.u64 	%rd3, $str;
	cvta.global.u64 	%rd4, %rd3;
	{ // callseq 0, 0
	.param .b64 param0;
	st.param.b64 	[param0], %rd4;
	.param .b64 param1;
	st.param.b64 	[param1], %rd1;
	.param .b32 retval0;
	call.uni (retval0), 
	vprintf, 
	(
	param0, 
	param1
	);
	ld.param.b32 	%r2, [retval0];
	} // callseq 0
	mov.b32 	%r4, 1;
	st.local.u32 	[%rd2], %r4;
	{ // callseq 1, 0
	.param .b64 param0;
	st.param.b64 	[param0], %rd4;
	.param .b64 param1;
	st.param.b64 	[param1], %rd1;
	.param .b32 retval0;
	call.uni (retval0), 
	vprintf, 
	(
	param0, 
	param1
	);
	ld.param.b32 	%r5, [retval0];
	} // callseq 1
	mov.b32 	%r7, 2;
	st.local.u32 	[%rd2], %r7;
	{ // callseq 2, 0
	.param .b64 param0;
	st.param.b64 	[param0], %rd4;
	.param .b64 param1;
	st.param.b64 	[param1], %rd1;
	.param .b32 retval0;
	call.uni (retval0), 
	vprintf, 
	(
	param0, 
	param1
	);
	ld.param.b32 	%r8, [retval0];
	} // callseq 2
	mov.b32 	%r10, 3;
	st.local.u32 	[%rd2], %r10;
	{ // callseq 3, 0
	.param .b64 param0;
	st.param.b64 	[param0], %rd4;
	.param .b64 param1;
	st.param.b64 	[param1], %rd1;
	.param .b32 retval0;
	call.uni (retval0), 
	vprintf, 
	(
	param0, 
	param1
	);
	ld.param.b32 	%r11, [retval0];
	} // callseq 3
	mov.b32 	%r13, 4;
	st.local.u32 	[%rd2], %r13;
	{ // callseq 4, 0
	.param .b64 param0;
	st.param.b64 	[param0], %rd4;
	.param .b64 param1;
	st.param.b64 	[param1], %rd1;
	.param .b32 retval0;
	call.uni (retval0), 
	vprintf, 
	(
	param0, 
	param1
	);
	ld.param.b32 	%r14, [retval0];
	} // callseq 4
	mov.b32 	%r16, 5;
	st.local.u32 	[%rd2], %r16;
	{ // callseq 5, 0
	.param .b64 param0;
	st.param.b64 	[param0], %rd4;
	.param .b64 param1;
	st.param.b64 	[param1], %rd1;
	.param .b32 retval0;
	call.uni (retval0), 
	vprintf, 
	(
	param0, 
	param1
	);
	ld.param.b32 	%r17, [retval0];
	} // callseq 5
	mov.b32 	%r19, 6;
	st.local.u32 	[%rd2], %r19;
	{ // callseq 6, 0
	.param .b64 param0;
	st.param.b64 	[param0], %rd4;
	.param .b64 param1;
	st.param.b64 	[param1], %rd1;
	.param .b32 retval0;
	call.uni (retval0), 
	vprintf, 
	(
	param0, 
	param1
	);
	ld.param.b32 	%r20, [retval0];
	} // callseq 6
	mov.b32 	%r22, 7;
	st.local.u32 	[%rd2], %r22;
	{ // callseq 7, 0
	.param .b64 param0;
	st.param.b64 	[param0], %rd4;
	.param .b64 param1;
	st.param.b64 	[param1], %rd1;
	.param .b32 retval0;
	call.uni (retval0), 
	vprintf, 
	(
	param0, 
	param1
	);
	ld.param.b32 	%r23, [retval0];
	} // callseq 7
	mov.b32 	%r25, 8;
	st.local.u32 	[%rd2], %r25;
	{ // callseq 8, 0
	.param .b64 param0;
	st.param.b64 	[param0], %rd4;
	.param .b64 param1;
	st.param.b64 	[param1], %rd1;
	.param .b32 retval0;
	call.uni (retval0), 
	vprintf, 
	(
	param0, 
	param1
	);
	ld.param.b32 	%r26, [retval0];
	} // callseq 8
	mov.b32 	%r28, 9;
	st.local.u32 	[%rd2], %r28;
	{ // callseq 9, 0
	.param .b64 param0;
	st.param.b64 	[param0], %rd4;
	.param .b64 param1;
	st.param.b64 	[param1], %rd1;
	.param .b32 retval0;
	call.uni (retval0), 
	vprintf, 
	(
	param0, 
	param1
	);
	ld.param.b32 	%r29, [retval0];
	} // callseq 9
	ret;

}


// ===== COMPILED SASS (sm_100) =====

	.target	sm_100

	.elftype	@"ET_EXEC"


//--------------------- .note.nv.tkinfo           --------------------------
	.section	.note.nv.tkinfo,"",@"SHT_NOTE"
	.sectionflags	@"SHF_NOTE_NV_TKINFO"
	.tkinfo
        /*0018*/ 	.word	0x00000002
        /*0030*/ 	.string	""
        /*0030*/ 	.string	"ptxas"
        /*0030*/ 	.string	"Cuda compilation tools, release 13.0, V13.0.88"
        /*0030*/ 	.string	"Build cuda_13.0.r13.0/compiler.36424714_0"
        /*0030*/ 	.string	"-arch sm_100 -m 64 "



//--------------------- .note.nv.cuinfo           --------------------------
	.section	.note.nv.cuinfo,"",@"SHT_NOTE"
	.sectionflags	@"SHF_NOTE_NV_CUINFO"
        /*0018*/ 	.short	0x0002
        /*001a*/ 	.short	0x0064
        /*001c*/ 	.short	0x0082
	.zero		2


//--------------------- .nv.info                  --------------------------
	.section	.nv.info,"",@"SHT_CUDA_INFO"
	.align	4


	//----- nvinfo : EIATTR_REGCOUNT
	.align		4
        /*0000*/ 	.byte	0x04, 0x2f
        /*0002*/ 	.short	(.L_2 - .L_1)
	.align		4
.L_1:
        /*0004*/ 	.word	index@(_Z10print_namev)
        /*0008*/ 	.word	0x00000018


	//----- nvinfo : EIATTR_FRAME_SIZE
	.align		4
.L_2:
        /*000c*/ 	.byte	0x04, 0x11
        /*000e*/ 	.short	(.L_4 - .L_3)
	.align		4
.L_3:
        /*0010*/ 	.word	index@(_Z10print_namev)
        /*0014*/ 	.word	0x00000008


	//----- nvinfo : EIATTR_MIN_STACK_SIZE
	.align		4
.L_4:
        /*0018*/ 	.byte	0x04, 0x12
        /*001a*/ 	.short	(.L_6 - .L_5)
	.align		4
.L_5:
        /*001c*/ 	.word	index@(_Z10print_namev)
        /*0020*/ 	.word	0x00000008
.L_6:


//--------------------- .nv.compat                --------------------------
	.section	.nv.compat,"",@"SHT_CUDA_COMPAT_INFO"
	.align	4
        /*0000*/ 	.byte	0x02, 0x09, 0x00, 0x00, 0x02, 0x02, 0x01, 0x00, 0x02, 0x05, 0x05, 0x00, 0x03, 0x07, 0x01, 0x01
        /*0010*/ 	.byte	0x02, 0x03, 0x00, 0x00, 0x02, 0x06, 0x01, 0x00, 0x04, 0x0b, 0x08, 0x00, 0x09, 0x00, 0x00, 0x00
        /*0020*/ 	.byte	0x00, 0x00, 0x00, 0x00


//--------------------- .nv.info._Z10print_namev  --------------------------
	.section	.nv.info._Z10print_namev,"",@"SHT_CUDA_INFO"
	.sectionflags	@""
	.align	4


	//----- nvinfo : EIATTR_CUDA_API_VERSION
	.align		4
        /*0000*/ 	.byte	0x04, 0x37
        /*0002*/ 	.short	(.L_8 - .L_7)
.L_7:
        /*0004*/ 	.word	0x00000082


	//----- nvinfo : EIATTR_SPARSE_MMA_MASK
	.align		4
.L_8:
        /*0008*/ 	.byte	0x03, 0x50
        /*000a*/ 	.short	0x0000


	//----- nvinfo : EIATTR_MAXREG_COUNT
	.align		4
        /*000c*/ 	.byte	0x03, 0x1b
        /*000e*/ 	.short	0x00ff


	//----- nvinfo : EIATTR_EXTERNS
	.align		4
        /*0010*/ 	.byte	0x04, 0x0f
        /*0012*/ 	.short	(.L_10 - .L_9)


	//   ....[0]....
	.align		4
.L_9:
        /*0014*/ 	.word	index@(vprintf)


	//----- nvinfo : EIATTR_MERCURY_ISA_VERSION
	.align		4
.L_10:
        /*0018*/ 	.byte	0x03, 0x5f
        /*001a*/ 	.short	0x0101


	//----- nvinfo : EIATTR_VRC_CTA_INIT_COUNT
	.align		4
        /*001c*/ 	.byte	0x02, 0x4a
	.zero		1
	.zero		1


	//----- nvinfo : EIATTR_SYSCALL_OFFSETS
	.align		4
        /*0020*/ 	.byte	0x04, 0x46
        /*0022*/ 	.short	(.L_12 - .L_11)


	//   ....[0]....
.L_11:
        /*0024*/ 	.word	0x000000f0


	//   ....[1]....
        /*0028*/ 	.word	0x00000190


	//   ....[2]....
        /*002c*/ 	.word	0x00000230


	//   ....[3]....
        /*0030*/ 	.word	0x000002d0


	//   ....[4]....
        /*0034*/ 	.word	0x00000370


	//   ....[5]....
        /*0038*/ 	.word	0x00000410


	//   ....[6]....
        /*003c*/ 	.word	0x000004b0


	//   ....[7]....
        /*0040*/ 	.word	0x00000550


	//   ....[8]....
        /*0044*/ 	.word	0x000005f0


	//   ....[9]....
        /*0048*/ 	.word	0x00000690


	//----- nvinfo : EIATTR_EXIT_INSTR_OFFSETS
	.align		4
.L_12:
        /*004c*/ 	.byte	0x04, 0x1c
        /*004e*/ 	.short	(.L_14 - .L_13)


	//   ....[0]....
.L_13:
        /*0050*/ 	.word	0x000006a0


	//----- nvinfo : EIATTR_SW_WAR
	.align		4
.L_14:
        /*0054*/ 	.byte	0x04, 0x36
        /*0056*/ 	.short	(.L_16 - .L_15)
.L_15:
        /*0058*/ 	.word	0x00000008
.L_16:


//--------------------- .nv.callgraph             --------------------------
	.section	.nv.callgraph,"",@"SHT_CUDA_CALLGRAPH"
	.align	4
	.sectionentsize	8
	.align		4
        /*0000*/ 	.word	0x00000000
	.align		4
        /*0004*/ 	.word	0xffffffff
	.align		4
        /*0008*/ 	.word	index@(_Z10print_namev)
	.align		4
        /*000c*/ 	.word	index@(vprintf)
	.align		4
        /*0010*/ 	.word	0x00000000
	.align		4
        /*0014*/ 	.word	0xfffffffe
	.align		4
        /*0018*/ 	.word	0x00000000
	.align		4
        /*001c*/ 	.word	0xfffffffd
	.align		4
        /*0020*/ 	.word	0x00000000
	.align		4
        /*0024*/ 	.word	0xfffffffc


//--------------------- .nv.constant4             --------------------------
	.section	.nv.constant4,"a",@progbits
	.align	8
	.align		8
.nv.constant4:
        /*0000*/ 	.dword	vprintf
	.align		8
        /*0008*/ 	.dword	$str


//--------------------- .text._Z10print_namev     --------------------------
	.section	.text._Z10print_namev,"ax",@progbits
	.align	128
        .global         _Z10print_namev
        .type           _Z10print_namev,@function
        .size           _Z10print_namev,(.L_x_11 - _Z10print_namev)
        .other          _Z10print_namev,@"STO_CUDA_ENTRY STV_DEFAULT"
_Z10print_namev:
.text._Z10print_namev:
[----:B------:R-:W0:Y:S01]  /*0000*/  LDC R1, c[0x0][0x37c] ;  /* 0x0000df00ff017b82 */ /* 0x000e220000000800 */
[----:B------:R-:W1:Y:S01]  /*0010*/  LDCU UR4, c[0x0][0x2f8] ;  /* 0x00005f00ff0477ac */ /* 0x000e620008000800 */
[----:B0-----:R-:W-:Y:S01]  /*0020*/  VIADD R1, R1, 0xfffffff8 ;  /* 0xfffffff801017836 */ /* 0x001fe20000000000 */
[----:B------:R-:W-:Y:S01]  /*0030*/  MOV R2, 0x0 ;  /* 0x0000000000027802 */ /* 0x000fe20000000f00 */
[----:B------:R-:W0:Y:S03]  /*0040*/  LDCU UR5, c[0x0][0x2fc] ;  /* 0x00005f80ff0577ac */ /* 0x000e260008000800 */
[----:B------:R2:W-:Y:S01]  /*0050*/  STL [R1], RZ ;  /* 0x000000ff01007387 */ /* 0x0005e20000100800 */
[----:B------:R2:W3:Y:S01]  /*0060*/  LDC.64 R8, c[0x4][R2] ;  /* 0x0100000002087b82 */ /* 0x0004e20000000a00 */
[----:B------:R-:W4:Y:S01]  /*0070*/  LDCU.64 UR6, c[0x4][0x8] ;  /* 0x01000100ff0677ac */ /* 0x000f220008000a00 */
[----:B-1----:R-:W-:-:S05]  /*0080*/  IADD3 R16, P0, PT, R1, UR4, RZ ;  /* 0x0000000401107c10 */ /* 0x002fca000ff1e0ff */
[----:B0-----:R-:W-:Y:S02]  /*0090*/  IMAD.X R17, RZ, RZ, UR5, P0 ;  /* 0x00000005ff117e24 */ /* 0x001fe400080e06ff */
[----:B------:R-:W-:Y:S01]  /*00a0*/  IMAD.MOV.U32 R6, RZ, RZ, R16 ;  /* 0x000000ffff067224 */ /* 0x000fe200078e0010 */
[----:B----4-:R-:W-:Y:S01]  /*00b0*/  MOV R4, UR6 ;  /* 0x0000000600047c02 */ /* 0x010fe20008000f00 */
[----:B------:R-:W-:Y:S01]  /*00c0*/  IMAD.U32 R5, RZ, RZ, UR7 ;  /* 0x00000007ff057e24 */ /* 0x000fe2000f8e00ff */
[----:B--2---:R-:W-:-:S07]  /*00d0*/  MOV R7, R17 ;  /* 0x0000001100077202 */ /* 0x004fce0000000f00 */
[----:B------:R-:W-:-:S07]  /*00e0*/  LEPC R20, `(.L_x_0) ;  /* 0x000000001014794e */ /* 0x000fce0000000000 */
[----:B---3--:R-:W-:Y:S05]  /*00f0*/  CALL.ABS.NOINC R8 ;  /* 0x0000000008007343 */ /* 0x008fea0003c00000 */
.L_x_0:
[----:B------:R-:W-:Y:S01]  /*0100*/  IMAD.MOV.U32 R0, RZ, RZ, 0x1 ;  /* 0x00000001ff007424 */ /* 0x000fe200078e00ff */
[----:B------:R0:W1:Y:S01]  /*0110*/  LDC.64 R8, c[0x4][R2] ;  /* 0x0100000002087b82 */ /* 0x0000620000000a00 */
[----:B------:R-:W2:Y:S01]  /*0120*/  LDCU.64 UR4, c[0x4][0x8] ;  /* 0x01000100ff0477ac */ /* 0x000ea20008000a00 */
[----:B------:R-:W-:Y:S02]  /*0130*/  IMAD.MOV.U32 R6, RZ, RZ, R16 ;  /* 0x000000ffff067224 */ /* 0x000fe400078e0010 */
[----:B------:R0:W-:Y:S01]  /*0140*/  STL [R1], R0 ;  /* 0x0000000001007387 */ /* 0x0001e20000100800 */
[----:B------:R-:W-:Y:S02]  /*0150*/  IMAD.MOV.U32 R7, RZ, RZ, R17 ;  /* 0x000000ffff077224 */ /* 0x000fe400078e0011 */
[----:B--2---:R-:W-:Y:S01]  /*0160*/  IMAD.U32 R4, RZ, RZ, UR4 ;  /* 0x00000004ff047e24 */ /* 0x004fe2000f8e00ff */
[----:B0-----:R-:W-:-:S07]  /*0170*/  MOV R5, UR5 ;  /* 0x0000000500057c02 */ /* 0x001fce0008000f00 */
[----:B------:R-:W-:-:S07]  /*0180*/  LEPC R20, `(.L_x_1) ;  /* 0x000000001014794e */ /* 0x000fce0000000000 */
[----:B-1----:R-:W-:Y:S05]  /*0190*/  CALL.ABS.NOINC R8 ;  /* 0x0000000008007343 */ /* 0x002fea0003c00000 */
.L_x_1:
[----:B------:R-:W-:Y:S01]  /*01a0*/  HFMA2 R0, -RZ, RZ, 0, 1.1920928955078125e-07 ;  /* 0x00000002ff007431 */ /* 0x000fe200000001ff */
[----:B------:R0:W1:Y:S01]  /*01b0*/  LDC.64 R8, c[0x4][R2] ;  /* 0x0100000002087b82 */ /* 0x0000620000000a00 */
[----:B------:R-:W2:Y:S01]  /*01c0*/  LDCU.64 UR4, c[0x4][0x8] ;  /* 0x01000100ff0477ac */ /* 0x000ea20008000a00 */
[----:B------:R-:W-:Y:S01]  /*01d0*/  MOV R6, R16 ;  /* 0x0000001000067202 */ /* 0x000fe20000000f00 */
[----:B------:R-:W-:Y:S01]  /*01e0*/  IMAD.MOV.U32 R7, RZ, RZ, R17 ;  /* 0x000000ffff077224 */ /* 0x000fe200078e0011 */
[----:B------:R0:W-:Y:S01]  /*01f0*/  STL [R1], R0 ;  /* 0x0000000001007387 */ /* 0x0001e20000100800 */
[----:B--2---:R-:W-:Y:S02]  /*0200*/  IMAD.U32 R4, RZ, RZ, UR4 ;  /* 0x00000004ff047e24 */ /* 0x004fe4000f8e00ff */
[----:B0-----:R-:W-:-:S07]  /*0210*/  IMAD.U32 R5, RZ, RZ, UR5 ;  /* 0x00000005ff057e24 */ /* 0x001fce000f8e00ff */
[----:B------:R-:W-:-:S07]  /*0220*/  LEPC R20, `(.L_x_2) ;  /* 0x000000001014794e */ /* 0x000fce0000000000 */
[----:B-1----:R-:W-:Y:S05]  /*0230*/  CALL.ABS.NOINC R8 ;  /* 0x0000000008007343 */ /* 0x002fea0003c00000 */
.L_x_2:
[----:B------:R-:W-:Y:S01]  /*0240*/  IMAD.MOV.U32 R0, RZ, RZ, 0x3 ;  /* 0x00000003ff007424 */ /* 0x000fe200078e00ff */
[----:B------:R0:W1:Y:S01]  /*0250*/  LDC.64 R8, c[0x4][R2] ;  /* 0x0100000002087b82 */ /* 0x0000620000000a00 */
[----:B------:R-:W2:Y:S01]  /*0260*/  LDCU.64 UR4, c[0x4][0x8] ;  /* 0x01000100ff0477ac */ /* 0x000ea20008000a00 */
[----:B------:R-:W-:Y:S01]  /*0270*/  IMAD.MOV.U32 R6, RZ, RZ, R16 ;  /* 0x000000ffff067224 */ /* 0x000fe200078e0010 */
[----:B------:R-:W-:Y:S01]  /*0280*/  MOV R7, R17 ;  /* 0x0000001100077202 */ /* 0x000fe20000000f00 */
[----:B------:R0:W-:Y:S01]  /*0290*/  STL [R1], R0 ;  /* 0x0000000001007387 */ /* 0x0001e20000100800 */
[----:B--2---:R-:W-:Y:S01]  /*02a0*/  MOV R4, UR4 ;  /* 0x0000000400047c02 */ /* 0x004fe20008000f00 */
[----:B0-----:R-:W-:-:S07]  /*02b0*/  IMAD.U32 R5, RZ, RZ, UR5 ;  /* 0x00000005ff057e24 */ /* 0x001fce000f8e00ff */
[----:B------:R-:W-:-:S07]  /*02c0*/  LEPC R20, `(.L_x_3) ;  /* 0x000000001014794e */ /* 0x000fce0000000000 */
[----:B-1----:R-:W-:Y:S05]  /*02d0*/  CALL.ABS.NOINC R8 ;  /* 0x0000000008007343 */ /* 0x002fea0003c00000 */
.L_x_3:
        /* <DEDUP_REMOVED lines=10> */
.L_x_4:
[----:B------:R-:W-:Y:S01]  /*0380*/  HFMA2 R0, -RZ, RZ, 0, 2.98023223876953125e-07 ;  /* 0x00000005ff007431 */ /* 0x000fe200000001ff */
[----:B------:R0:W1:Y:S01]  /*0390*/  LDC.64 R8, c[0x4][R2] ;  /* 0x0100000002087b82 */ /* 0x0000620000000a00 */
[----:B------:R-:W2:Y:S01]  /*03a0*/  LDCU.64 UR4, c[0x4][0x8] ;  /* 0x01000100ff0477ac */ /* 0x000ea20008000a00 */
[----:B------:R-:W-:Y:S01]  /*03b0*/  IMAD.MOV.U32 R6, RZ, RZ, R16 ;  /* 0x000000ffff067224 */ /* 0x000fe200078e0010 */
[----:B------:R-:W-:Y:S01]  /*03c0*/  MOV R7, R17 ;  /* 0x0000001100077202 */ /* 0x000fe20000000f00 */
[----:B------:R0:W-:Y:S01]  /*03d0*/  STL [R1], R0 ;  /* 0x0000000001007387 */ /* 0x0001e20000100800 */
[----:B--2---:R-:W-:Y:S01]  /*03e0*/  IMAD.U32 R4, RZ, RZ, UR4 ;  /* 0x00000004ff047e24 */ /* 0x004fe2000f8e00ff */
[----:B0-----:R-:W-:-:S07]  /*03f0*/  MOV R5, UR5 ;  /* 0x0000000500057c02 */ /* 0x001fce0008000f00 */
[----:B------:R-:W-:-:S07]  /*0400*/  LEPC R20, `(.L_x_5) ;  /* 0x000000001014794e */ /* 0x000fce0000000000 */
[----:B-1----:R-:W-:Y:S05]  /*0410*/  CALL.ABS.NOINC R8 ;  /* 0x0000000008007343 */ /* 0x002fea0003c00000 */
.L_x_5:
[----:B------:R-:W-:Y:S01]  /*0420*/  IMAD.MOV.U32 R0, RZ, RZ, 0x6 ;  /* 0x00000006ff007424 */ /* 0x000fe200078e00ff */
[----:B------:R0:W1:Y:S01]  /*0430*/  LDC.64 R8, c[0x4][R2] ;  /* 0x0100000002087b82 */ /* 0x0000620000000a00 */
[----:B------:R-:W2:Y:S01]  /*0440*/  LDCU.64 UR4, c[0x4][0x8] ;  /* 0x01000100ff0477ac */ /* 0x000ea20008000a00 */
[----:B------:R-:W-:Y:S01]  /*0450*/  MOV R6, R16 ;  /* 0x0000001000067202 */ /* 0x000fe20000000f00 */
[----:B------:R-:W-:Y:S01]  /*0460*/  IMAD.MOV.U32 R7, RZ, RZ, R17 ;  /* 0x000000ffff077224 */ /* 0x000fe200078e0011 */
[----:B------:R0:W-:Y:S01]  /*0470*/  STL [R1], R0 ;  /* 0x0000000001007387 */ /* 0x0001e20000100800 */
[----:B--2---:R-:W-:Y:S01]  /*0480*/  MOV R4, UR4 ;  /* 0x0000000400047c02 */ /* 0x004fe20008000f00 */
[----:B0-----:R-:W-:-:S07]  /*0490*/  IMAD.U32 R5, RZ, RZ, UR5 ;  /* 0x00000005ff057e24 */ /* 0x001fce000f8e00ff */
[----:B------:R-:W-:-:S07]  /*04a0*/  LEPC R20, `(.L_x_6) ;  /* 0x000000001014794e */ /* 0x000fce0000000000 */
[----:B-1----:R-:W-:Y:S05]  /*04b0*/  CALL.ABS.NOINC R8 ;  /* 0x0000000008007343 */ /* 0x002fea0003c00000 */
.L_x_6:
[----:B------:R-:W-:Y:S01]  /*04c0*/  HFMA2 R0, -RZ, RZ, 0, 4.17232513427734375e-07 ;  /* 0x00000007ff007431 */ /* 0x000fe200000001ff */
        /* <DEDUP_REMOVED lines=9> */
.L_x_7:
        /* <DEDUP_REMOVED lines=10> */
.L_x_8:
[----:B------:R-:W-:Y:S01]  /*0600*/  HFMA2 R0, -RZ, RZ, 0, 5.36441802978515625e-07 ;  /* 0x00000009ff007431 */ /* 0x000fe200000001ff */
[----:B------:R-:W0:Y:S01]  /*0610*/  LDC.64 R2, c[0x4][R2] ;  /* 0x0100000002027b82 */ /* 0x000e220000000a00 */
[----:B------:R-:W1:Y:S01]  /*0620*/  LDCU.64 UR4, c[0x4][0x8] ;  /* 0x01000100ff0477ac */ /* 0x000e620008000a00 */
[----:B------:R-:W-:Y:S01]  /*0630*/  IMAD.MOV.U32 R6, RZ, RZ, R16 ;  /* 0x000000ffff067224 */ /* 0x000fe200078e0010 */
[----:B------:R-:W-:Y:S01]  /*0640*/  MOV R7, R17 ;  /* 0x0000001100077202 */ /* 0x000fe20000000f00 */
[----:B------:R2:W-:Y:S01]  /*0650*/  STL [R1], R0 ;  /* 0x0000000001007387 */ /* 0x0005e20000100800 */
[----:B-1----:R-:W-:Y:S01]  /*0660*/  IMAD.U32 R4, RZ, RZ, UR4 ;  /* 0x00000004ff047e24 */ /* 0x002fe2000f8e00ff */
[----:B--2---:R-:W-:-:S07]  /*0670*/  MOV R5, UR5 ;  /* 0x0000000500057c02 */ /* 0x004fce0008000f00 */
[----:B------:R-:W-:-:S07]  /*0680*/  LEPC R20, `(.L_x_9) ;  /* 0x000000001014794e */ /* 0x000fce0000000000 */
[----:B0-----:R-:W-:Y:S05]  /*0690*/  CALL.ABS.NOINC R2 ;  /* 0x0000000002007343 */ /* 0x001fea0003c00000 */
.L_x_9:
[----:B------:R-:W-:Y:S05]  /*06a0*/  EXIT ;  /* 0x000000000000794d */ /* 0x000fea0003800000 */
.L_x_10:
[----:B------:R-:W-:-:S00]  /*06b0*/  BRA `(.L_x_10) ;  /* 0xfffffffc00fc7947 */ /* 0x000fc0000383ffff */
[----:B------:R-:W-:-:S00]  /*06c0*/  NOP ;  /* 0x0000000000007918 */ /* 0x000fc00000000000 */
        /* <DEDUP_REMOVED lines=11> */
.L_x_11:


//--------------------- .nv.global.init           --------------------------
	.section	.nv.global.init,"aw",@progbits
.nv.global.init:
	.type		$str,@object
	.size		$str,(.L_0 - $str)
$str:
        /*0000*/ 	.byte	0x47, 0x50, 0x55, 0x3e, 0x20, 0x52, 0x6f, 0x6d, 0x65, 0x6f, 0x20, 0x53, 0x61, 0x72, 0x6b, 0x61
        /*0010*/ 	.byte	0x72, 0x20, 0x28, 0x25, 0x64, 0x29, 0x0a, 0x00
.L_0:


//--------------------- .nv.shared.reserved.0     --------------------------
	.section	.nv.shared.reserved.0,"aw",@nobits
	.weak		__nv_reservedSMEM_offset_0_alias
	.size		__nv_reservedSMEM_offset_0_alias, 0, 64
	.other		__nv_reservedSMEM_offset_0_alias,@"STO_CUDA_RESERVED_SHARED STV_DEFAULT"
__nv_reservedSMEM_offset_0_alias:
	.zero		0
	.zero		64


//--------------------- .nv.constant0._Z10print_namev --------------------------
	.section	.nv.constant0._Z10print_namev,"a",@progbits
	.sectionflags	@""
	.align	4
.nv.constant0._Z10print_namev:
	.zero		896


//--------------------- SYMBOLS --------------------------

	.type		.nv.reservedSmem.offset0,@object
	.size		.nv.reservedSmem.offset0,0x4
	.type		vprintf,@function
